//
// Generated by NVIDIA NVVM Compiler
//
// Compiler Build ID: CL-36424714
// Cuda compilation tools, release 13.0, V13.0.88
// Based on NVVM 20.0.0
//

.version 9.0
.target sm_100
.address_size 64

	// .globl	_Z9histogramPiPxi

.visible .entry _Z9histogramPiPxi(
	.param .u64 .ptr .align 1 _Z9histogramPiPxi_param_0,
	.param .u64 .ptr .align 1 _Z9histogramPiPxi_param_1,
	.param .u32 _Z9histogramPiPxi_param_2
)
{
	.reg .pred 	%p<10>;
	.reg .b32 	%r<38>;
	.reg .b64 	%rd<98>;

	ld.param.u64 	%rd18, [_Z9histogramPiPxi_param_0];
	ld.param.u64 	%rd16, [_Z9histogramPiPxi_param_1];
	ld.param.u32 	%r22, [_Z9histogramPiPxi_param_2];
	cvta.to.global.u64 	%rd1, %rd18;
	mov.u32 	%r23, %ctaid.x;
	mov.u32 	%r24, %ntid.x;
	mov.u32 	%r25, %tid.x;
	mad.lo.s32 	%r1, %r23, %r24, %r25;
	mul.lo.s32 	%r33, %r22, %r1;
	setp.lt.s32 	%p1, %r22, 1;
	mov.b64 	%rd97, 0;
	@%p1 bra 	$L__BB0_13;
	add.s32 	%r26, %r33, 1;
	add.s32 	%r27, %r33, %r22;
	max.s32 	%r28, %r27, %r26;
	sub.s32 	%r3, %r28, %r33;
	and.b32  	%r4, %r3, 15;
	sub.s32 	%r29, %r33, %r28;
	setp.gt.u32 	%p2, %r29, -16;
	mov.b64 	%rd97, 0;
	@%p2 bra 	$L__BB0_4;
	and.b32  	%r30, %r3, -16;
	neg.s32 	%r31, %r30;
	add.s64 	%rd2, %rd1, 32;
	mov.b64 	%rd97, 0;
$L__BB0_3:
	.pragma "nounroll";
	mul.wide.s32 	%rd22, %r33, 4;
	add.s64 	%rd23, %rd2, %rd22;
	ld.global.s32 	%rd24, [%rd23+-32];
	add.s64 	%rd25, %rd97, %rd24;
	ld.global.s32 	%rd26, [%rd23+-28];
	add.s64 	%rd27, %rd25, %rd26;
	ld.global.s32 	%rd28, [%rd23+-24];
	add.s64 	%rd29, %rd27, %rd28;
	ld.global.s32 	%rd30, [%rd23+-20];
	add.s64 	%rd31, %rd29, %rd30;
	ld.global.s32 	%rd32, [%rd23+-16];
	add.s64 	%rd33, %rd31, %rd32;
	ld.global.s32 	%rd34, [%rd23+-12];
	add.s64 	%rd35, %rd33, %rd34;
	ld.global.s32 	%rd36, [%rd23+-8];
	add.s64 	%rd37, %rd35, %rd36;
	ld.global.s32 	%rd38, [%rd23+-4];
	add.s64 	%rd39, %rd37, %rd38;
	ld.global.s32 	%rd40, [%rd23];
	add.s64 	%rd41, %rd39, %rd40;
	ld.global.s32 	%rd42, [%rd23+4];
	add.s64 	%rd43, %rd41, %rd42;
	ld.global.s32 	%rd44, [%rd23+8];
	add.s64 	%rd45, %rd43, %rd44;
	ld.global.s32 	%rd46, [%rd23+12];
	add.s64 	%rd47, %rd45, %rd46;
	ld.global.s32 	%rd48, [%rd23+16];
	add.s64 	%rd49, %rd47, %rd48;
	ld.global.s32 	%rd50, [%rd23+20];
	add.s64 	%rd51, %rd49, %rd50;
	ld.global.s32 	%rd52, [%rd23+24];
	add.s64 	%rd53, %rd51, %rd52;
	ld.global.s32 	%rd54, [%rd23+28];
	add.s64 	%rd97, %rd53, %rd54;
	add.s32 	%r33, %r33, 16;
	add.s32 	%r31, %r31, 16;
	setp.ne.s32 	%p3, %r31, 0;
	@%p3 bra 	$L__BB0_3;
$L__BB0_4:
	setp.eq.s32 	%p4, %r4, 0;
	@%p4 bra 	$L__BB0_13;
	and.b32  	%r11, %r3, 7;
	setp.lt.u32 	%p5, %r4, 8;
	@%p5 bra 	$L__BB0_7;
	mul.wide.s32 	%rd56, %r33, 4;
	add.s64 	%rd57, %rd1, %rd56;
	ld.global.s32 	%rd58, [%rd57];
	add.s64 	%rd59, %rd97, %rd58;
	ld.global.s32 	%rd60, [%rd57+4];
	add.s64 	%rd61, %rd59, %rd60;
	ld.global.s32 	%rd62, [%rd57+8];
	add.s64 	%rd63, %rd61, %rd62;
	ld.global.s32 	%rd64, [%rd57+12];
	add.s64 	%rd65, %rd63, %rd64;
	ld.global.s32 	%rd66, [%rd57+16];
	add.s64 	%rd67, %rd65, %rd66;
	ld.global.s32 	%rd68, [%rd57+20];
	add.s64 	%rd69, %rd67, %rd68;
	ld.global.s32 	%rd70, [%rd57+24];
	add.s64 	%rd71, %rd69, %rd70;
	ld.global.s32 	%rd72, [%rd57+28];
	add.s64 	%rd97, %rd71, %rd72;
	add.s32 	%r33, %r33, 8;
$L__BB0_7:
	setp.eq.s32 	%p6, %r11, 0;
	@%p6 bra 	$L__BB0_13;
	and.b32  	%r14, %r3, 3;
	setp.lt.u32 	%p7, %r11, 4;
	@%p7 bra 	$L__BB0_10;
	mul.wide.s32 	%rd74, %r33, 4;
	add.s64 	%rd75, %rd1, %rd74;
	ld.global.s32 	%rd76, [%rd75];
	add.s64 	%rd77, %rd97, %rd76;
	ld.global.s32 	%rd78, [%rd75+4];
	add.s64 	%rd79, %rd77, %rd78;
	ld.global.s32 	%rd80, [%rd75+8];
	add.s64 	%rd81, %rd79, %rd80;
	ld.global.s32 	%rd82, [%rd75+12];
	add.s64 	%rd97, %rd81, %rd82;
	add.s32 	%r33, %r33, 4;
$L__BB0_10:
	setp.eq.s32 	%p8, %r14, 0;
	@%p8 bra 	$L__BB0_13;
	neg.s32 	%r36, %r14;
$L__BB0_12:
	.pragma "nounroll";
	mul.wide.s32 	%rd83, %r33, 4;
	add.s64 	%rd84, %rd1, %rd83;
	ld.global.s32 	%rd85, [%rd84];
	add.s64 	%rd97, %rd97, %rd85;
	add.s32 	%r33, %r33, 1;
	add.s32 	%r36, %r36, 1;
	setp.ne.s32 	%p9, %r36, 0;
	@%p9 bra 	$L__BB0_12;
$L__BB0_13:
	cvta.to.global.u64 	%rd86, %rd16;
	mul.wide.s32 	%rd87, %r1, 8;
	add.s64 	%rd88, %rd86, %rd87;
	st.global.u64 	[%rd88], %rd97;
	ret;

}


// ===== COMPILED SASS (sm_100) =====

	.target	sm_100

	.elftype	@"ET_EXEC"


//--------------------- .note.nv.tkinfo           --------------------------
	.section	.note.nv.tkinfo,"",@"SHT_NOTE"
	.sectionflags	@"SHF_NOTE_NV_TKINFO"
	.tkinfo
        /*0018*/ 	.word	0x00000002
        /*0030*/ 	.string	""
        /*0030*/ 	.string	"ptxas"
        /*0030*/ 	.string	"Cuda compilation tools, release 13.0, V13.0.88"
        /*0030*/ 	.string	"Build cuda_13.0.r13.0/compiler.36424714_0"
        /*0030*/ 	.string	"-arch sm_100 -m 64 "



//--------------------- .note.nv.cuinfo           --------------------------
	.section	.note.nv.cuinfo,"",@"SHT_NOTE"
	.sectionflags	@"SHF_NOTE_NV_CUINFO"
        /*0018*/ 	.short	0x0002
        /*001a*/ 	.short	0x0064
        /*001c*/ 	.short	0x0082
	.zero		2


//--------------------- .nv.info                  --------------------------
	.section	.nv.info,"",@"SHT_CUDA_INFO"
	.align	4


	//----- nvinfo : EIATTR_REGCOUNT
	.align		4
        /*0000*/ 	.byte	0x04, 0x2f
        /*0002*/ 	.short	(.L_1 - .L_0)
	.align		4
.L_0:
        /*0004*/ 	.word	index@(_Z9histogramPiPxi)
        /*0008*/ 	.word	0x0000001f


	//----- nvinfo : EIATTR_FRAME_SIZE
	.align		4
.L_1:
        /*000c*/ 	.byte	0x04, 0x11
        /*000e*/ 	.short	(.L_3 - .L_2)
	.align		4
.L_2:
        /*0010*/ 	.word	index@(_Z9histogramPiPxi)
        /*0014*/ 	.word	0x00000000


	//----- nvinfo : EIATTR_MIN_STACK_SIZE
	.align		4
.L_3:
        /*0018*/ 	.byte	0x04, 0x12
        /*001a*/ 	.short	(.L_5 - .L_4)
	.align		4
.L_4:
        /*001c*/ 	.word	index@(_Z9histogramPiPxi)
        /*0020*/ 	.word	0x00000000
.L_5:


//--------------------- .nv.compat                --------------------------
	.section	.nv.compat,"",@"SHT_CUDA_COMPAT_INFO"
	.align	4
        /*0000*/ 	.byte	0x02, 0x09, 0x00, 0x00, 0x02, 0x02, 0x01, 0x00, 0x02, 0x05, 0x05, 0x00, 0x03, 0x07, 0x01, 0x01
        /*0010*/ 	.byte	0x02, 0x03, 0x00, 0x00, 0x02, 0x06, 0x01, 0x00, 0x04, 0x0b, 0x08, 0x00, 0x09, 0x00, 0x00, 0x00
        /*0020*/ 	.byte	0x00, 0x00, 0x00, 0x00


//--------------------- .nv.info._Z9histogramPiPxi --------------------------
	.section	.nv.info._Z9histogramPiPxi,"",@"SHT_CUDA_INFO"
	.sectionflags	@""
	.align	4


	//----- nvinfo : EIATTR_CUDA_API_VERSION
	.align		4
        /*0000*/ 	.byte	0x04, 0x37
        /*0002*/ 	.short	(.L_7 - .L_6)
.L_6:
        /*0004*/ 	.word	0x00000082


	//----- nvinfo : EIATTR_KPARAM_INFO
	.align		4
.L_7:
        /*0008*/ 	.byte	0x04, 0x17
        /*000a*/ 	.short	(.L_9 - .L_8)
.L_8:
        /*000c*/ 	.word	0x00000000
        /*0010*/ 	.short	0x0002
        /*0012*/ 	.short	0x0010
        /*0014*/ 	.byte	0x00, 0xf0, 0x11, 0x00


	//----- nvinfo : EIATTR_KPARAM_INFO
	.align		4
.L_9:
        /*0018*/ 	.byte	0x04, 0x17
        /*001a*/ 	.short	(.L_11 - .L_10)
.L_10:
        /*001c*/ 	.word	0x00000000
        /*0020*/ 	.short	0x0001
        /*0022*/ 	.short	0x0008
        /*0024*/ 	.byte	0x00, 0xf5, 0x21, 0x00


	//----- nvinfo : EIATTR_KPARAM_INFO
	.align		4
.L_11:
        /*0028*/ 	.byte	0x04, 0x17
        /*002a*/ 	.short	(.L_13 - .L_12)
.L_12:
        /*002c*/ 	.word	0x00000000
        /*0030*/ 	.short	0x0000
        /*0032*/ 	.short	0x0000
        /*0034*/ 	.byte	0x00, 0xf5, 0x21, 0x00


	//----- nvinfo : EIATTR_SPARSE_MMA_MASK
	.align		4
.L_13:
        /*0038*/ 	.byte	0x03, 0x50
        /*003a*/ 	.short	0x0000


	//----- nvinfo : EIATTR_MAXREG_COUNT
	.align		4
        /*003c*/ 	.byte	0x03, 0x1b
        /*003e*/ 	.short	0x00ff


	//----- nvinfo : EIATTR_MERCURY_ISA_VERSION
	.align		4
        /*0040*/ 	.byte	0x03, 0x5f
        /*0042*/ 	.short	0x0101


	//----- nvinfo : EIATTR_VRC_CTA_INIT_COUNT
	.align		4
        /*0044*/ 	.byte	0x02, 0x4a
	.zero		1
	.zero		1


	//----- nvinfo : EIATTR_EXIT_INSTR_OFFSETS
	.align		4
        /*0048*/ 	.byte	0x04, 0x1c
        /*004a*/ 	.short	(.L_15 - .L_14)


	//   ....[0]....
.L_14:
        /*004c*/ 	.word	0x000009d0


	//----- nvinfo : EIATTR_CRS_STACK_SIZE
	.align		4
.L_15:
        /*0050*/ 	.byte	0x04, 0x1e
        /*0052*/ 	.short	(.L_17 - .L_16)
.L_16:
        /*0054*/ 	.word	0x00000000


	//----- nvinfo : EIATTR_CBANK_PARAM_SIZE
	.align		4
.L_17:
        /*0058*/ 	.byte	0x03, 0x19
        /*005a*/ 	.short	0x0014


	//----- nvinfo : EIATTR_PARAM_CBANK
	.align		4
        /*005c*/ 	.byte	0x04, 0x0a
        /*005e*/ 	.short	(.L_19 - .L_18)
	.align		4
.L_18:
        /*0060*/ 	.word	index@(.nv.constant0._Z9histogramPiPxi)
        /*0064*/ 	.short	0x0380
        /*0066*/ 	.short	0x0014


	//----- nvinfo : EIATTR_SW_WAR
	.align		4
.L_19:
        /*0068*/ 	.byte	0x04, 0x36
        /*006a*/ 	.short	(.L_21 - .L_20)
.L_20:
        /*006c*/ 	.word	0x00000008
.L_21:


//--------------------- .nv.callgraph             --------------------------
	.section	.nv.callgraph,"",@"SHT_CUDA_CALLGRAPH"
	.align	4
	.sectionentsize	8
	.align		4
        /*0000*/ 	.word	0x00000000
	.align		4
        /*0004*/ 	.word	0xffffffff
	.align		4
        /*0008*/ 	.word	0x00000000
	.align		4
        /*000c*/ 	.word	0xfffffffe
	.align		4
        /*0010*/ 	.word	0x00000000
	.align		4
        /*0014*/ 	.word	0xfffffffd
	.align		4
        /*0018*/ 	.word	0x00000000
	.align		4
        /*001c*/ 	.word	0xfffffffc


//--------------------- .text._Z9histogramPiPxi   --------------------------
	.section	.text._Z9histogramPiPxi,"ax",@progbits
	.align	128
        .global         _Z9histogramPiPxi
        .type           _Z9histogramPiPxi,@function
        .size           _Z9histogramPiPxi,(.L_x_11 - _Z9histogramPiPxi)
        .other          _Z9histogramPiPxi,@"STO_CUDA_ENTRY STV_DEFAULT"
_Z9histogramPiPxi:
.text._Z9histogramPiPxi:
[----:B------:R-:W-:Y:S01]  /*0000*/  LDC R1, c[0x0][0x37c] ;  /* 0x0000df00ff017b82 */ /* 0x000fe20000000800 */
[----:B------:R-:W0:Y:S01]  /*0010*/  S2R R3, SR_TID.X ;  /* 0x0000000000037919 */ /* 0x000e220000002100 */
[----:B------:R-:W1:Y:S06]  /*0020*/  LDCU UR7, c[0x0][0x390] ;  /* 0x00007200ff0777ac */ /* 0x000e6c0008000800 */
[----:B------:R-:W0:Y:S01]  /*0030*/  S2UR UR6, SR_CTAID.X ;  /* 0x00000000000679c3 */ /* 0x000e220000002500 */
[----:B------:R-:W-:Y:S02]  /*0040*/  IMAD.MOV.U32 R0, RZ, RZ, RZ ;  /* 0x000000ffff007224 */ /* 0x000fe400078e00ff */
[----:B------:R-:W-:Y:S01]  /*0050*/  IMAD.MOV.U32 R7, RZ, RZ, RZ ;  /* 0x000000ffff077224 */ /* 0x000fe200078e00ff */
[----:B------:R-:W2:Y:S04]  /*0060*/  LDCU.64 UR4, c[0x0][0x358] ;  /* 0x00006b00ff0477ac */ /* 0x000ea80008000a00 */
[----:B------:R-:W0:Y:S01]  /*0070*/  LDC R6, c[0x0][0x360] ;  /* 0x0000d800ff067b82 */ /* 0x000e220000000800 */
[----:B-1----:R-:W-:Y:S01]  /*0080*/  UISETP.GE.AND UP0, UPT, UR7, 0x1, UPT ;  /* 0x000000010700788c */ /* 0x002fe2000bf06270 */
[----:B0-----:R-:W-:-:S08]  /*0090*/  IMAD R6, R6, UR6, R3 ;  /* 0x0000000606067c24 */ /* 0x001fd0000f8e0203 */
[----:B--2---:R-:W-:Y:S05]  /*00a0*/  BRA.U !UP0, `(.L_x_0) ;  /* 0x0000000908387547 */ /* 0x004fea000b800000 */
[----:B------:R-:W-:Y:S01]  /*00b0*/  IMAD R9, R6, UR7, RZ ;  /* 0x0000000706097c24 */ /* 0x000fe2000f8e02ff */
[----:B------:R-:W-:Y:S01]  /*00c0*/  BSSY.RECONVERGENT B0, `(.L_x_1) ;  /* 0x0000047000007945 */ /* 0x000fe20003800200 */
[----:B------:R-:W-:Y:S02]  /*00d0*/  IMAD.MOV.U32 R7, RZ, RZ, RZ ;  /* 0x000000ffff077224 */ /* 0x000fe400078e00ff */
[----:B------:R-:W-:-:S05]  /*00e0*/  VIADD R0, R9, 0x1 ;  /* 0x0000000109007836 */ /* 0x000fca0000000000 */
[----:B------:R-:W-:-:S05]  /*00f0*/  VIADDMNMX R0, R9, UR7, R0, !PT ;  /* 0x0000000709007c46 */ /* 0x000fca000f800100 */
[----:B------:R-:W-:Y:S02]  /*0100*/  IMAD.IADD R8, R0, 0x1, -R9 ;  /* 0x0000000100087824 */ /* 0x000fe400078e0a09 */
[----:B------:R-:W-:-:S03]  /*0110*/  IMAD.IADD R0, R9, 0x1, -R0 ;  /* 0x0000000109007824 */ /* 0x000fc600078e0a00 */
[----:B------:R-:W-:Y:S02]  /*0120*/  LOP3.LUT R26, R8, 0xf, RZ, 0xc0, !PT ;  /* 0x0000000f081a7812 */ /* 0x000fe400078ec0ff */
[----:B------:R-:W-:Y:S01]  /*0130*/  ISETP.GT.U32.AND P1, PT, R0, -0x10, PT ;  /* 0xfffffff00000780c */ /* 0x000fe20003f24070 */
[----:B------:R-:W-:Y:S01]  /*0140*/  IMAD.MOV.U32 R0, RZ, RZ, RZ ;  /* 0x000000ffff007224 */ /* 0x000fe200078e00ff */
[----:B------:R-:W-:-:S11]  /*0150*/  ISETP.NE.AND P0, PT, R26, RZ, PT ;  /* 0x000000ff1a00720c */ /* 0x000fd60003f05270 */
[----:B------:R-:W-:Y:S05]  /*0160*/  @P1 BRA `(.L_x_2) ;  /* 0x0000000000f01947 */ /* 0x000fea0003800000 */
[----:B------:R-:W0:Y:S01]  /*0170*/  LDC.64 R4, c[0x0][0x380] ;  /* 0x0000e000ff047b82 */ /* 0x000e220000000a00 */
[----:B------:R-:W-:Y:S01]  /*0180*/  LOP3.LUT R13, R8, 0xfffffff0, RZ, 0xc0, !PT ;  /* 0xfffffff0080d7812 */ /* 0x000fe200078ec0ff */
[----:B------:R-:W-:Y:S02]  /*0190*/  IMAD.MOV.U32 R0, RZ, RZ, RZ ;  /* 0x000000ffff007224 */ /* 0x000fe400078e00ff */
[----:B------:R-:W-:Y:S02]  /*01a0*/  IMAD.MOV.U32 R7, RZ, RZ, RZ ;  /* 0x000000ffff077224 */ /* 0x000fe400078e00ff */
[----:B------:R-:W-:Y:S01]  /*01b0*/  IMAD.MOV R13, RZ, RZ, -R13 ;  /* 0x000000ffff0d7224 */ /* 0x000fe200078e0a0d */
[----:B0-----:R-:W-:-:S05]  /*01c0*/  IADD3 R4, P1, PT, R4, 0x20, RZ ;  /* 0x0000002004047810 */ /* 0x001fca0007f3e0ff */
[----:B------:R-:W-:-:S08]  /*01d0*/  IMAD.X R5, RZ, RZ, R5, P1 ;  /* 0x000000ffff057224 */ /* 0x000fd000008e0605 */
.L_x_3:
[----:B------:R-:W-:-:S05]  /*01e0*/  IMAD.WIDE R2, R9, 0x4, R4 ;  /* 0x0000000409027825 */ /* 0x000fca00078e0204 */
[----:B------:R-:W2:Y:S04]  /*01f0*/  LDG.E R27, desc[UR4][R2.64+-0x20] ;  /* 0xffffe004021b7981 */ /* 0x000ea8000c1e1900 */
[----:B------:R-:W2:Y:S04]  /*0200*/  LDG.E R24, desc[UR4][R2.64+-0x1c] ;  /* 0xffffe40402187981 */ /* 0x000ea8000c1e1900 */
[----:B------:R-:W3:Y:S04]  /*0210*/  LDG.E R25, desc[UR4][R2.64+-0x18] ;  /* 0xffffe80402197981 */ /* 0x000ee8000c1e1900 */
[----:B------:R-:W3:Y:S04]  /*0220*/  LDG.E R22, desc[UR4][R2.64+-0x14] ;  /* 0xffffec0402167981 */ /* 0x000ee8000c1e1900 */
[----:B------:R-:W4:Y:S04]  /*0230*/  LDG.E R20, desc[UR4][R2.64+-0x10] ;  /* 0xfffff00402147981 */ /* 0x000f28000c1e1900 */
[----:B------:R-:W4:Y:S04]  /*0240*/  LDG.E R21, desc[UR4][R2.64+-0xc] ;  /* 0xfffff40402157981 */ /* 0x000f28000c1e1900 */
[----:B------:R-:W5:Y:S04]  /*0250*/  LDG.E R18, desc[UR4][R2.64+-0x8] ;  /* 0xfffff80402127981 */ /* 0x000f68000c1e1900 */
        /* <DEDUP_REMOVED lines=8> */
[----:B------:R-:W5:Y:S01]  /*02e0*/  LDG.E R23, desc[UR4][R2.64+0x1c] ;  /* 0x00001c0402177981 */ /* 0x000f62000c1e1900 */
[----:B------:R-:W-:-:S02]  /*02f0*/  VIADD R13, R13, 0x10 ;  /* 0x000000100d0d7836 */ /* 0x000fc40000000000 */
[----:B------:R-:W-:Y:S01]  /*0300*/  VIADD R9, R9, 0x10 ;  /* 0x0000001009097836 */ /* 0x000fe20000000000 */
[--C-:B--2---:R-:W-:Y:S02]  /*0310*/  IADD3 R28, P1, P2, R24, R0, R27.reuse ;  /* 0x00000000181c7210 */ /* 0x104fe40007a3e01b */
[----:B------:R-:W-:Y:S02]  /*0320*/  SHF.R.S32.HI R0, RZ, 0x1f, R27 ;  /* 0x0000001fff007819 */ /* 0x000fe4000001141b */
[----:B------:R-:W-:-:S04]  /*0330*/  SHF.R.S32.HI R24, RZ, 0x1f, R24 ;  /* 0x0000001fff187819 */ /* 0x000fc80000011418 */
[----:B------:R-:W-:Y:S02]  /*0340*/  IADD3.X R24, PT, PT, R24, R7, R0, P1, P2 ;  /* 0x0000000718187210 */ /* 0x000fe40000fe4400 */
[--C-:B---3--:R-:W-:Y:S02]  /*0350*/  IADD3 R0, P1, P2, R22, R28, R25.reuse ;  /* 0x0000001c16007210 */ /* 0x108fe40007a3e019 */
[----:B------:R-:W-:Y:S02]  /*0360*/  SHF.R.S32.HI R25, RZ, 0x1f, R25 ;  /* 0x0000001fff197819 */ /* 0x000fe40000011419 */
[----:B------:R-:W-:-:S04]  /*0370*/  SHF.R.S32.HI R22, RZ, 0x1f, R22 ;  /* 0x0000001fff167819 */ /* 0x000fc80000011416 */
[----:B------:R-:W-:Y:S02]  /*0380*/  IADD3.X R22, PT, PT, R22, R24, R25, P1, P2 ;  /* 0x0000001816167210 */ /* 0x000fe40000fe4419 */
[--C-:B----4-:R-:W-:Y:S02]  /*0390*/  IADD3 R0, P1, P2, R21, R0, R20.reuse ;  /* 0x0000000015007210 */ /* 0x110fe40007a3e014 */
[----:B------:R-:W-:Y:S02]  /*03a0*/  SHF.R.S32.HI R20, RZ, 0x1f, R20 ;  /* 0x0000001fff147819 */ /* 0x000fe40000011414 */
[----:B------:R-:W-:-:S04]  /*03b0*/  SHF.R.S32.HI R21, RZ, 0x1f, R21 ;  /* 0x0000001fff157819 */ /* 0x000fc80000011415 */
[----:B------:R-:W-:Y:S02]  /*03c0*/  IADD3.X R20, PT, PT, R21, R22, R20, P1, P2 ;  /* 0x0000001615147210 */ /* 0x000fe40000fe4414 */
[--C-:B-----5:R-:W-:Y:S02]  /*03d0*/  IADD3 R0, P1, P2, R19, R0, R18.reuse ;  /* 0x0000000013007210 */ /* 0x120fe40007a3e012 */
[----:B------:R-:W-:Y:S02]  /*03e0*/  SHF.R.S32.HI R18, RZ, 0x1f, R18 ;  /* 0x0000001fff127819 */ /* 0x000fe40000011412 */
[----:B------:R-:W-:-:S04]  /*03f0*/  SHF.R.S32.HI R19, RZ, 0x1f, R19 ;  /* 0x0000001fff137819 */ /* 0x000fc80000011413 */
[----:B------:R-:W-:Y:S02]  /*0400*/  IADD3.X R18, PT, PT, R19, R20, R18, P1, P2 ;  /* 0x0000001413127210 */ /* 0x000fe40000fe4412 */
[--C-:B------:R-:W-:Y:S02]  /*0410*/  IADD3 R0, P1, P2, R17, R0, R16.reuse ;  /* 0x0000000011007210 */ /* 0x100fe40007a3e010 */
[----:B------:R-:W-:Y:S02]  /*0420*/  SHF.R.S32.HI R16, RZ, 0x1f, R16 ;  /* 0x0000001fff107819 */ /* 0x000fe40000011410 */
[----:B------:R-:W-:-:S04]  /*0430*/  SHF.R.S32.HI R17, RZ, 0x1f, R17 ;  /* 0x0000001fff117819 */ /* 0x000fc80000011411 */
[----:B------:R-:W-:Y:S02]  /*0440*/  IADD3.X R16, PT, PT, R17, R18, R16, P1, P2 ;  /* 0x0000001211107210 */ /* 0x000fe40000fe4410 */
[--C-:B------:R-:W-:Y:S02]  /*0450*/  IADD3 R0, P1, P2, R15, R0, R14.reuse ;  /* 0x000000000f007210 */ /* 0x100fe40007a3e00e */
[----:B------:R-:W-:Y:S02]  /*0460*/  SHF.R.S32.HI R14, RZ, 0x1f, R14 ;  /* 0x0000001fff0e7819 */ /* 0x000fe4000001140e */
[----:B------:R-:W-:Y:S02]  /*0470*/  SHF.R.S32.HI R15, RZ, 0x1f, R15 ;  /* 0x0000001fff0f7819 */ /* 0x000fe4000001140f */
[----:B------:R-:W-:Y:S02]  /*0480*/  SHF.R.S32.HI R7, RZ, 0x1f, R10 ;  /* 0x0000001fff077819 */ /* 0x000fe4000001140a */
[----:B------:R-:W-:-:S02]  /*0490*/  IADD3.X R14, PT, PT, R15, R16, R14, P1, P2 ;  /* 0x000000100f0e7210 */ /* 0x000fc40000fe440e */
[--C-:B------:R-:W-:Y:S02]  /*04a0*/  IADD3 R0, P1, P2, R11, R0, R12.reuse ;  /* 0x000000000b007210 */ /* 0x100fe40007a3e00c */
[----:B------:R-:W-:Y:S02]  /*04b0*/  SHF.R.S32.HI R12, RZ, 0x1f, R12 ;  /* 0x0000001fff0c7819 */ /* 0x000fe4000001140c */
[----:B------:R-:W-:Y:S02]  /*04c0*/  SHF.R.S32.HI R11, RZ, 0x1f, R11 ;  /* 0x0000001fff0b7819 */ /* 0x000fe4000001140b */
[----:B------:R-:W-:Y:S02]  /*04d0*/  SHF.R.S32.HI R2, RZ, 0x1f, R23 ;  /* 0x0000001fff027819 */ /* 0x000fe40000011417 */
[----:B------:R-:W-:Y:S02]  /*04e0*/  IADD3.X R11, PT, PT, R11, R14, R12, P1, P2 ;  /* 0x0000000e0b0b7210 */ /* 0x000fe40000fe440c */
[----:B------:R-:W-:-:S02]  /*04f0*/  ISETP.NE.AND P1, PT, R13, RZ, PT ;  /* 0x000000ff0d00720c */ /* 0x000fc40003f25270 */
[----:B------:R-:W-:-:S04]  /*0500*/  IADD3 R0, P2, P3, R23, R0, R10 ;  /* 0x0000000017007210 */ /* 0x000fc80007b5e00a */
[----:B------:R-:W-:-:S07]  /*0510*/  IADD3.X R7, PT, PT, R2, R11, R7, P2, P3 ;  /* 0x0000000b02077210 */ /* 0x000fce00017e6407 */
[----:B------:R-:W-:Y:S05]  /*0520*/  @P1 BRA `(.L_x_3) ;  /* 0xfffffffc002c1947 */ /* 0x000fea000383ffff */
.L_x_2:
[----:B------:R-:W-:Y:S05]  /*0530*/  BSYNC.RECONVERGENT B0 ;  /* 0x0000000000007941 */ /* 0x000fea0003800200 */
.L_x_1:
[----:B------:R-:W-:Y:S04]  /*0540*/  BSSY.RECONVERGENT B0, `(.L_x_0) ;  /* 0x0000044000007945 */ /* 0x000fe80003800200 */
[----:B------:R-:W-:Y:S05]  /*0550*/  @!P0 BRA `(.L_x_4) ;  /* 0x0000000400088947 */ /* 0x000fea0003800000 */
[----:B------:R-:W-:Y:S01]  /*0560*/  ISETP.GE.U32.AND P1, PT, R26, 0x8, PT ;  /* 0x000000081a00780c */ /* 0x000fe20003f26070 */
[----:B------:R-:W-:Y:S01]  /*0570*/  BSSY.RECONVERGENT B1, `(.L_x_5) ;  /* 0x000001f000017945 */ /* 0x000fe20003800200 */
[----:B------:R-:W-:-:S04]  /*0580*/  LOP3.LUT R16, R8, 0x7, RZ, 0xc0, !PT ;  /* 0x0000000708107812 */ /* 0x000fc800078ec0ff */
[----:B------:R-:W-:-:S07]  /*0590*/  ISETP.NE.AND P0, PT, R16, RZ, PT ;  /* 0x000000ff1000720c */ /* 0x000fce0003f05270 */
[----:B------:R-:W-:Y:S06]  /*05a0*/  @!P1 BRA `(.L_x_6) ;  /* 0x00000000006c9947 */ /* 0x000fec0003800000 */
[----:B------:R-:W0:Y:S02]  /*05b0*/  LDC.64 R2, c[0x0][0x380] ;  /* 0x0000e000ff027b82 */ /* 0x000e240000000a00 */
[----:B0-----:R-:W-:-:S05]  /*05c0*/  IMAD.WIDE R2, R9, 0x4, R2 ;  /* 0x0000000409027825 */ /* 0x001fca00078e0202 */
[----:B------:R-:W2:Y:S04]  /*05d0*/  LDG.E R5, desc[UR4][R2.64] ;  /* 0x0000000402057981 */ /* 0x000ea8000c1e1900 */
[----:B------:R-:W2:Y:S04]  /*05e0*/  LDG.E R4, desc[UR4][R2.64+0x4] ;  /* 0x0000040402047981 */ /* 0x000ea8000c1e1900 */
[----:B------:R-:W3:Y:S04]  /*05f0*/  LDG.E R10, desc[UR4][R2.64+0x8] ;  /* 0x00000804020a7981 */ /* 0x000ee8000c1e1900 */
[----:B------:R-:W3:Y:S04]  /*0600*/  LDG.E R11, desc[UR4][R2.64+0xc] ;  /* 0x00000c04020b7981 */ /* 0x000ee8000c1e1900 */
[----:B------:R-:W4:Y:S04]  /*0610*/  LDG.E R12, desc[UR4][R2.64+0x10] ;  /* 0x00001004020c7981 */ /* 0x000f28000c1e1900 */
[----:B------:R-:W4:Y:S04]  /*0620*/  LDG.E R13, desc[UR4][R2.64+0x14] ;  /* 0x00001404020d7981 */ /* 0x000f28000c1e1900 */
[----:B------:R-:W5:Y:S04]  /*0630*/  LDG.E R14, desc[UR4][R2.64+0x18] ;  /* 0x00001804020e7981 */ /* 0x000f68000c1e1900 */
[----:B------:R-:W5:Y:S01]  /*0640*/  LDG.E R15, desc[UR4][R2.64+0x1c] ;  /* 0x00001c04020f7981 */ /* 0x000f62000c1e1900 */
[----:B------:R-:W-:Y:S01]  /*0650*/  VIADD R9, R9, 0x8 ;  /* 0x0000000809097836 */ /* 0x000fe20000000000 */
[----:B--2---:R-:W-:-:S02]  /*0660*/  IADD3 R17, P1, P2, R4, R0, R5 ;  /* 0x0000000004117210 */ /* 0x004fc40007a3e005 */
        /* <DEDUP_REMOVED lines=9> */
[----:B------:R-:W-:Y:S02]  /*0700*/  SHF.R.S32.HI R13, RZ, 0x1f, R13 ;  /* 0x0000001fff0d7819 */ /* 0x000fe4000001140d */
[--C-:B-----5:R-:W-:Y:S02]  /*0710*/  IADD3 R0, P3, P4, R15, R0, R14.reuse ;  /* 0x000000000f007210 */ /* 0x120fe40007c7e00e */
[----:B------:R-:W-:-:S02]  /*0720*/  SHF.R.S32.HI R7, RZ, 0x1f, R14 ;  /* 0x0000001fff077819 */ /* 0x000fc4000001140e */
[----:B------:R-:W-:Y:S02]  /*0730*/  IADD3.X R12, PT, PT, R13, R10, R12, P1, P2 ;  /* 0x0000000a0d0c7210 */ /* 0x000fe40000fe440c */
[----:B------:R-:W-:-:S04]  /*0740*/  SHF.R.S32.HI R2, RZ, 0x1f, R15 ;  /* 0x0000001fff027819 */ /* 0x000fc8000001140f */
[----:B------:R-:W-:-:S07]  /*0750*/  IADD3.X R7, PT, PT, R2, R12, R7, P3, P4 ;  /* 0x0000000c02077210 */ /* 0x000fce0001fe8407 */
.L_x_6:
[----:B------:R-:W-:Y:S05]  /*0760*/  BSYNC.RECONVERGENT B1 ;  /* 0x0000000000017941 */ /* 0x000fea0003800200 */
.L_x_5:
        /* <DEDUP_REMOVED lines=9> */
[----:B------:R-:W3:Y:S04]  /*0800*/  LDG.E R10, desc[UR4][R2.64+0x4] ;  /* 0x00000404020a7981 */ /* 0x000ee8000c1e1900 */
[----:B------:R-:W4:Y:S04]  /*0810*/  LDG.E R11, desc[UR4][R2.64+0x8] ;  /* 0x00000804020b7981 */ /* 0x000f28000c1e1900 */
[----:B------:R-:W4:Y:S01]  /*0820*/  LDG.E R12, desc[UR4][R2.64+0xc] ;  /* 0x00000c04020c7981 */ /* 0x000f22000c1e1900 */
[----:B------:R-:W-:Y:S01]  /*0830*/  VIADD R9, R9, 0x4 ;  /* 0x0000000409097836 */ /* 0x000fe20000000000 */
[----:B--2---:R-:W-:-:S02]  /*0840*/  SHF.R.S32.HI R4, RZ, 0x1f, R5 ;  /* 0x0000001fff047819 */ /* 0x004fc40000011405 */
[----:B---3--:R-:W-:Y:S02]  /*0850*/  IADD3 R0, P1, P2, R10, R0, R5 ;  /* 0x000000000a007210 */ /* 0x008fe40007a3e005 */
[----:B------:R-:W-:-:S04]  /*0860*/  SHF.R.S32.HI R10, RZ, 0x1f, R10 ;  /* 0x0000001fff0a7819 */ /* 0x000fc8000001140a */
[----:B------:R-:W-:Y:S02]  /*0870*/  IADD3.X R4, PT, PT, R10, R7, R4, P1, P2 ;  /* 0x000000070a047210 */ /* 0x000fe40000fe4404 */
[--C-:B----4-:R-:W-:Y:S02]  /*0880*/  IADD3 R0, P3, P4, R12, R0, R11.reuse ;  /* 0x000000000c007210 */ /* 0x110fe40007c7e00b */
[----:B------:R-:W-:Y:S02]  /*0890*/  SHF.R.S32.HI R11, RZ, 0x1f, R11 ;  /* 0x0000001fff0b7819 */ /* 0x000fe4000001140b */
[----:B------:R-:W-:-:S04]  /*08a0*/  SHF.R.S32.HI R7, RZ, 0x1f, R12 ;  /* 0x0000001fff077819 */ /* 0x000fc8000001140c */
[----:B------:R-:W-:-:S07]  /*08b0*/  IADD3.X R7, PT, PT, R7, R4, R11, P3, P4 ;  /* 0x0000000407077210 */ /* 0x000fce0001fe840b */
.L_x_8:
[----:B------:R-:W-:Y:S05]  /*08c0*/  BSYNC.RECONVERGENT B1 ;  /* 0x0000000000017941 */ /* 0x000fea0003800200 */
.L_x_7:
[----:B------:R-:W-:Y:S05]  /*08d0*/  @!P0 BRA `(.L_x_4) ;  /* 0x0000000000288947 */ /* 0x000fea0003800000 */
[----:B------:R-:W0:Y:S01]  /*08e0*/  LDC.64 R4, c[0x0][0x380] ;  /* 0x0000e000ff047b82 */ /* 0x000e220000000a00 */
[----:B------:R-:W-:-:S07]  /*08f0*/  IMAD.MOV R8, RZ, RZ, -R8 ;  /* 0x000000ffff087224 */ /* 0x000fce00078e0a08 */
.L_x_9:
[----:B0-----:R-:W-:-:S06]  /*0900*/  IMAD.WIDE R2, R9, 0x4, R4 ;  /* 0x0000000409027825 */ /* 0x001fcc00078e0204 */
[----:B------:R-:W2:Y:S01]  /*0910*/  LDG.E R2, desc[UR4][R2.64] ;  /* 0x0000000402027981 */ /* 0x000ea2000c1e1900 */
[----:B------:R-:W-:Y:S02]  /*0920*/  VIADD R8, R8, 0x1 ;  /* 0x0000000108087836 */ /* 0x000fe40000000000 */
[----:B------:R-:W-:-:S03]  /*0930*/  VIADD R9, R9, 0x1 ;  /* 0x0000000109097836 */ /* 0x000fc60000000000 */
[----:B------:R-:W-:Y:S02]  /*0940*/  ISETP.NE.AND P0, PT, R8, RZ, PT ;  /* 0x000000ff0800720c */ /* 0x000fe40003f05270 */
[----:B--2---:R-:W-:-:S04]  /*0950*/  IADD3 R0, P1, PT, R2, R0, RZ ;  /* 0x0000000002007210 */ /* 0x004fc80007f3e0ff */
[----:B------:R-:W-:-:S07]  /*0960*/  LEA.HI.X.SX32 R7, R2, R7, 0x1, P1 ;  /* 0x0000000702077211 */ /* 0x000fce00008f0eff */
[----:B------:R-:W-:Y:S05]  /*0970*/  @P0 BRA `(.L_x_9) ;  /* 0xfffffffc00e00947 */ /* 0x000fea000383ffff */
.L_x_4:
[----:B------:R-:W-:Y:S05]  /*0980*/  BSYNC.RECONVERGENT B0 ;  /* 0x0000000000007941 */ /* 0x000fea0003800200 */
.L_x_0:
[----:B------:R-:W0:Y:S02]  /*0990*/  LDC.64 R2, c[0x0][0x388] ;  /* 0x0000e200ff027b82 */ /* 0x000e240000000a00 */
[----:B0-----:R-:W-:-:S04]  /*09a0*/  IMAD.WIDE R2, R6, 0x8, R2 ;  /* 0x0000000806027825 */ /* 0x001fc800078e0202 */
[----:B------:R-:W-:-:S05]  /*09b0*/  IMAD.MOV.U32 R6, RZ, RZ, R0 ;  /* 0x000000ffff067224 */ /* 0x000fca00078e0000 */
[----:B------:R-:W-:Y:S01]  /*09c0*/  STG.E.64 desc[UR4][R2.64], R6 ;  /* 0x0000000602007986 */ /* 0x000fe2000c101b04 */
[----:B------:R-:W-:Y:S05]  /*09d0*/  EXIT ;  /* 0x000000000000794d */ /* 0x000fea0003800000 */
.L_x_10:
[----:B------:R-:W-:-:S00]  /*09e0*/  BRA `(.L_x_10) ;  /* 0xfffffffc00fc7947 */ /* 0x000fc0000383ffff */
[----:B------:R-:W-:-:S00]  /*09f0*/  NOP ;  /* 0x0000000000007918 */ /* 0x000fc00000000000 */
        /* <DEDUP_REMOVED lines=8> */
.L_x_11:


//--------------------- .nv.shared.reserved.0     --------------------------
	.section	.nv.shared.reserved.0,"aw",@nobits
	.weak		__nv_reservedSMEM_offset_0_alias
	.size		__nv_reservedSMEM_offset_0_alias, 0, 64
	.other		__nv_reservedSMEM_offset_0_alias,@"STO_CUDA_RESERVED_SHARED STV_DEFAULT"
__nv_reservedSMEM_offset_0_alias:
	.zero		0
	.zero		64


//--------------------- .nv.constant0._Z9histogramPiPxi --------------------------
	.section	.nv.constant0._Z9histogramPiPxi,"a",@progbits
	.sectionflags	@""
	.align	4
.nv.constant0._Z9histogramPiPxi:
	.zero		916


//--------------------- SYMBOLS --------------------------

	.type		.nv.reservedSmem.offset0,@object
	.size		.nv.reservedSmem.offset0,0x4
